//
// Generated by LLVM NVPTX Back-End
//

.version 8.2
.target sm_86
.address_size 64

	// .globl	triton__0d12de
.extern .shared .align 1 .b8 global_smem[];

.visible .entry triton__0d12de(
	.param .u64 triton__0d12de_param_0,
	.param .u64 triton__0d12de_param_1,
	.param .u32 triton__0d12de_param_2
)
.maxntid 128, 1, 1
{
	.reg .pred 	%p<11>;
	.reg .b32 	%r<101>;
	.reg .b64 	%rd<22>;
	.loc	1 20 0
$L__func_begin0:
	.loc	1 20 0

	ld.param.u64 	%rd11, [triton__0d12de_param_0];
	ld.param.u64 	%rd12, [triton__0d12de_param_1];
$L__tmp0:
	.loc	1 22 36
	mov.u32 	%r18, %tid.x;
	and.b32  	%r19, %r18, 127;
	ld.param.u32 	%r20, [triton__0d12de_param_2];
	shl.b32 	%r21, %r19, 2;
	.loc	1 21 28
	mov.u32 %r1, %ctaid.x;
	.loc	1 21 33
	shl.b32 	%r22, %r1, 10;
	.loc	1 22 23
	or.b32  	%r23, %r22, %r21;
	or.b32  	%r24, %r23, 512;
	or.b32  	%r25, %r22, %r19;
	or.b32  	%r26, %r25, 128;
	or.b32  	%r27, %r25, 256;
	or.b32  	%r28, %r25, 384;
	or.b32  	%r29, %r25, 512;
	or.b32  	%r30, %r25, 640;
	or.b32  	%r31, %r25, 768;
	or.b32  	%r32, %r25, 896;
	.loc	1 23 21
	setp.lt.s32 	%p1, %r23, %r20;
	setp.lt.s32 	%p2, %r24, %r20;
	setp.lt.s32 	%p3, %r25, %r20;
	setp.lt.s32 	%p4, %r26, %r20;
	setp.lt.s32 	%p5, %r27, %r20;
	setp.lt.s32 	%p6, %r28, %r20;
	setp.lt.s32 	%p7, %r29, %r20;
	setp.lt.s32 	%p8, %r30, %r20;
	setp.lt.s32 	%p9, %r31, %r20;
	setp.lt.s32 	%p10, %r32, %r20;
	.loc	1 26 20
	mul.hi.s32 	%r34, %r25, 799063683;
	shr.u32 	%r35, %r34, 31;
	shr.s32 	%r36, %r34, 7;
	add.s32 	%r37, %r36, %r35;
	mul.lo.s32 	%r38, %r37, 688;
	sub.s32 	%r39, %r25, %r38;
	mul.hi.s32 	%r41, %r26, 799063683;
	shr.u32 	%r42, %r41, 31;
	shr.s32 	%r43, %r41, 7;
	add.s32 	%r44, %r43, %r42;
	mul.lo.s32 	%r45, %r44, 688;
	sub.s32 	%r46, %r26, %r45;
	mul.hi.s32 	%r48, %r27, 799063683;
	shr.u32 	%r49, %r48, 31;
	shr.s32 	%r50, %r48, 7;
	add.s32 	%r51, %r50, %r49;
	mul.lo.s32 	%r52, %r51, 688;
	sub.s32 	%r53, %r27, %r52;
	mul.hi.s32 	%r55, %r28, 799063683;
	shr.u32 	%r56, %r55, 31;
	shr.s32 	%r57, %r55, 7;
	add.s32 	%r58, %r57, %r56;
	mul.lo.s32 	%r59, %r58, 688;
	sub.s32 	%r60, %r28, %r59;
	mul.hi.s32 	%r62, %r29, 799063683;
	shr.u32 	%r63, %r62, 31;
	shr.s32 	%r64, %r62, 7;
	add.s32 	%r65, %r64, %r63;
	mul.lo.s32 	%r66, %r65, 688;
	sub.s32 	%r67, %r29, %r66;
	mul.hi.s32 	%r69, %r30, 799063683;
	shr.u32 	%r70, %r69, 31;
	shr.s32 	%r71, %r69, 7;
	add.s32 	%r72, %r71, %r70;
	mul.lo.s32 	%r73, %r72, 688;
	sub.s32 	%r74, %r30, %r73;
	mul.hi.s32 	%r76, %r31, 799063683;
	shr.u32 	%r77, %r76, 31;
	shr.s32 	%r78, %r76, 7;
	add.s32 	%r79, %r78, %r77;
	mul.lo.s32 	%r80, %r79, 688;
	sub.s32 	%r81, %r31, %r80;
	mul.hi.s32 	%r83, %r32, 799063683;
	shr.u32 	%r84, %r83, 31;
	shr.s32 	%r85, %r83, 7;
	add.s32 	%r86, %r85, %r84;
	mul.lo.s32 	%r87, %r86, 688;
	sub.s32 	%r88, %r32, %r87;
	.loc	1 27 30
	mul.wide.s32 	%rd13, %r23, 4;
	add.s64 	%rd1, %rd11, %rd13;
	add.s64 	%rd2, %rd1, 2048;
	.loc	1 27 35
	mov.u32 %r2, 0x0;
	mov.u32 %r3, 0x0;
	mov.u32 %r4, 0x0;
	mov.u32 %r5, 0x0;
	@%p1 ld.global.v4.b32 { %r2, %r3, %r4, %r5 }, [ %rd1 + 0 ];
	mov.u32 %r6, 0x0;
	mov.u32 %r7, 0x0;
	mov.u32 %r8, 0x0;
	mov.u32 %r9, 0x0;
	@%p2 ld.global.v4.b32 { %r6, %r7, %r8, %r9 }, [ %rd2 + 0 ];
	.loc	1 28 31
	mad.lo.s32 	%r89, %r37, 1872, %r39;
	mad.lo.s32 	%r90, %r44, 1872, %r46;
	mad.lo.s32 	%r91, %r51, 1872, %r53;
	mad.lo.s32 	%r92, %r58, 1872, %r60;
	mad.lo.s32 	%r93, %r65, 1872, %r67;
	mad.lo.s32 	%r94, %r72, 1872, %r74;
	mad.lo.s32 	%r95, %r79, 1872, %r81;
	mad.lo.s32 	%r96, %r86, 1872, %r88;
	.loc	1 28 25
	mul.wide.s32 	%rd14, %r89, 4;
	add.s64 	%rd3, %rd12, %rd14;
	mul.wide.s32 	%rd15, %r90, 4;
	add.s64 	%rd4, %rd12, %rd15;
	mul.wide.s32 	%rd16, %r91, 4;
	add.s64 	%rd5, %rd12, %rd16;
	mul.wide.s32 	%rd17, %r92, 4;
	add.s64 	%rd6, %rd12, %rd17;
	mul.wide.s32 	%rd18, %r93, 4;
	add.s64 	%rd7, %rd12, %rd18;
	mul.wide.s32 	%rd19, %r94, 4;
	add.s64 	%rd8, %rd12, %rd19;
	mul.wide.s32 	%rd20, %r95, 4;
	add.s64 	%rd9, %rd12, %rd20;
	mul.wide.s32 	%rd21, %r96, 4;
	add.s64 	%rd10, %rd12, %rd21;
	.loc	1 28 48
	shl.b32 	%r97, %r19, 4;
	mov.u32 	%r98, global_smem;
	add.s32 	%r99, %r98, %r97;
	st.shared.u32 	[%r99], %r2;
	st.shared.u32 	[%r99+4], %r3;
	st.shared.u32 	[%r99+8], %r4;
	st.shared.u32 	[%r99+12], %r5;
	bar.sync 	0;
	add.s32 	%r100, %r98, %r21;
	ld.shared.u32 	%r10, [%r100];
	ld.shared.u32 	%r11, [%r100+512];
	ld.shared.u32 	%r12, [%r100+1024];
	ld.shared.u32 	%r13, [%r100+1536];
	bar.sync 	0;
	st.shared.u32 	[%r99], %r6;
	st.shared.u32 	[%r99+4], %r7;
	st.shared.u32 	[%r99+8], %r8;
	st.shared.u32 	[%r99+12], %r9;
	bar.sync 	0;
	ld.shared.u32 	%r14, [%r100];
	ld.shared.u32 	%r15, [%r100+512];
	ld.shared.u32 	%r16, [%r100+1024];
	ld.shared.u32 	%r17, [%r100+1536];
	@%p3 st.global.b32 [ %rd3 + 0 ], { %r10 };
	@%p4 st.global.b32 [ %rd4 + 0 ], { %r11 };
	@%p5 st.global.b32 [ %rd5 + 0 ], { %r12 };
	@%p6 st.global.b32 [ %rd6 + 0 ], { %r13 };
	@%p7 st.global.b32 [ %rd7 + 0 ], { %r14 };
	@%p8 st.global.b32 [ %rd8 + 0 ], { %r15 };
	@%p9 st.global.b32 [ %rd9 + 0 ], { %r16 };
	@%p10 st.global.b32 [ %rd10 + 0 ], { %r17 };
	.loc	1 28 4
	ret;
$L__tmp1:
$L__func_end0:

}
	.file	1 "/home/admin/zy429782/fx_experiments/torch_aot_tool/dynamicLib_7622_gpu/ce/cces32z2rzbxenwigzpoeg6mjxel7jmcly646dik76zzsgnkrysw.py"
	.section	.debug_abbrev
	{
.b8 1
.b8 17
.b8 1
.b8 37
.b8 8
.b8 19
.b8 5
.b8 3
.b8 8
.b8 16
.b8 6
.b8 27
.b8 8
.b8 180
.b8 66
.b8 12
.b8 17
.b8 1
.b8 18
.b8 1
.b8 0
.b8 0
.b8 2
.b8 46
.b8 0
.b8 17
.b8 1
.b8 18
.b8 1
.b8 64
.b8 10
.b8 135
.b8 64
.b8 8
.b8 3
.b8 8
.b8 58
.b8 11
.b8 59
.b8 11
.b8 63
.b8 12
.b8 0
.b8 0
.b8 0
	}
	.section	.debug_info
	{
.b32 221
.b8 2
.b8 0
.b32 .debug_abbrev
.b8 8
.b8 1
.b8 116
.b8 114
.b8 105
.b8 116
.b8 111
.b8 110
.b8 0
.b8 2
.b8 0
.b8 99
.b8 99
.b8 101
.b8 115
.b8 51
.b8 50
.b8 122
.b8 50
.b8 114
.b8 122
.b8 98
.b8 120
.b8 101
.b8 110
.b8 119
.b8 105
.b8 103
.b8 122
.b8 112
.b8 111
.b8 101
.b8 103
.b8 54
.b8 109
.b8 106
.b8 120
.b8 101
.b8 108
.b8 55
.b8 106
.b8 109
.b8 99
.b8 108
.b8 121
.b8 54
.b8 52
.b8 54
.b8 100
.b8 105
.b8 107
.b8 55
.b8 54
.b8 122
.b8 122
.b8 115
.b8 103
.b8 110
.b8 107
.b8 114
.b8 121
.b8 115
.b8 119
.b8 46
.b8 112
.b8 121
.b8 0
.b32 .debug_line
.b8 47
.b8 104
.b8 111
.b8 109
.b8 101
.b8 47
.b8 97
.b8 100
.b8 109
.b8 105
.b8 110
.b8 47
.b8 122
.b8 121
.b8 52
.b8 50
.b8 57
.b8 55
.b8 56
.b8 50
.b8 47
.b8 102
.b8 120
.b8 95
.b8 101
.b8 120
.b8 112
.b8 101
.b8 114
.b8 105
.b8 109
.b8 101
.b8 110
.b8 116
.b8 115
.b8 47
.b8 116
.b8 111
.b8 114
.b8 99
.b8 104
.b8 95
.b8 97
.b8 111
.b8 116
.b8 95
.b8 116
.b8 111
.b8 111
.b8 108
.b8 47
.b8 100
.b8 121
.b8 110
.b8 97
.b8 109
.b8 105
.b8 99
.b8 76
.b8 105
.b8 98
.b8 95
.b8 55
.b8 54
.b8 50
.b8 50
.b8 95
.b8 103
.b8 112
.b8 117
.b8 47
.b8 99
.b8 101
.b8 0
.b8 1
.b64 $L__func_begin0
.b64 $L__func_end0
.b8 2
.b64 $L__func_begin0
.b64 $L__func_end0
.b8 1
.b8 156
.b8 116
.b8 114
.b8 105
.b8 116
.b8 111
.b8 110
.b8 95
.b8 95
.b8 48
.b8 100
.b8 49
.b8 50
.b8 100
.b8 101
.b8 0
.b8 116
.b8 114
.b8 105
.b8 116
.b8 111
.b8 110
.b8 95
.b8 95
.b8 48
.b8 100
.b8 49
.b8 50
.b8 100
.b8 101
.b8 0
.b8 1
.b8 20
.b8 1
.b8 0
	}
	.section	.debug_pubnames
	{
.b32 $L__pubNames_end0-$L__pubNames_start0
$L__pubNames_start0:
.b8 2
.b8 0
.b32 .debug_info
.b32 225
.b32 172
.b8 116
.b8 114
.b8 105
.b8 116
.b8 111
.b8 110
.b8 95
.b8 95
.b8 48
.b8 100
.b8 49
.b8 50
.b8 100
.b8 101
.b8 0
.b32 0
$L__pubNames_end0:
	}
	.section	.debug_pubtypes
	{
.b32 $L__pubTypes_end0-$L__pubTypes_start0
$L__pubTypes_start0:
.b8 2
.b8 0
.b32 .debug_info
.b32 225
.b32 0
$L__pubTypes_end0:
	}
	.section	.debug_loc	{	}


// ===== COMPILED SASS (sm_100) =====

	.target	sm_100

	.elftype	@"ET_EXEC"


//--------------------- .note.nv.tkinfo           --------------------------
	.section	.note.nv.tkinfo,"",@"SHT_NOTE"
	.sectionflags	@"SHF_NOTE_NV_TKINFO"
	.tkinfo
        /*0018*/ 	.word	0x00000002
        /*0030*/ 	.string	""
        /*0030*/ 	.string	"ptxas"
        /*0030*/ 	.string	"Cuda compilation tools, release 13.0, V13.0.88"
        /*0030*/ 	.string	"Build cuda_13.0.r13.0/compiler.36424714_0"
        /*0030*/ 	.string	"-arch sm_100 "



//--------------------- .note.nv.cuinfo           --------------------------
	.section	.note.nv.cuinfo,"",@"SHT_NOTE"
	.sectionflags	@"SHF_NOTE_NV_CUINFO"
        /*0018*/ 	.short	0x0002
        /*001a*/ 	.short	0x0056
        /*001c*/ 	.short	0x0082
	.zero		2


//--------------------- .nv.info                  --------------------------
	.section	.nv.info,"",@"SHT_CUDA_INFO"
	.align	4


	//----- nvinfo : EIATTR_REGCOUNT
	.align		4
        /*0000*/ 	.byte	0x04, 0x2f
        /*0002*/ 	.short	(.L_1 - .L_0)
	.align		4
.L_0:
        /*0004*/ 	.word	index@(triton__0d12de)
        /*0008*/ 	.word	0x00000020


	//----- nvinfo : EIATTR_FRAME_SIZE
	.align		4
.L_1:
        /*000c*/ 	.byte	0x04, 0x11
        /*000e*/ 	.short	(.L_3 - .L_2)
	.align		4
.L_2:
        /*0010*/ 	.word	index@(triton__0d12de)
        /*0014*/ 	.word	0x00000000


	//----- nvinfo : EIATTR_MIN_STACK_SIZE
	.align		4
.L_3:
        /*0018*/ 	.byte	0x04, 0x12
        /*001a*/ 	.short	(.L_5 - .L_4)
	.align		4
.L_4:
        /*001c*/ 	.word	index@(triton__0d12de)
        /*0020*/ 	.word	0x00000000
.L_5:


//--------------------- .nv.compat                --------------------------
	.section	.nv.compat,"",@"SHT_CUDA_COMPAT_INFO"
	.align	4
        /*0000*/ 	.byte	0x02, 0x09, 0x00, 0x00, 0x02, 0x02, 0x01, 0x00, 0x02, 0x05, 0x05, 0x00, 0x03, 0x07, 0x01, 0x01
        /*0010*/ 	.byte	0x02, 0x03, 0x00, 0x00, 0x02, 0x06, 0x01, 0x00, 0x04, 0x0b, 0x08, 0x00, 0x09, 0x00, 0x00, 0x00
        /*0020*/ 	.byte	0x00, 0x00, 0x00, 0x00


//--------------------- .nv.info.triton__0d12de   --------------------------
	.section	.nv.info.triton__0d12de,"",@"SHT_CUDA_INFO"
	.sectionflags	@""
	.align	4


	//----- nvinfo : EIATTR_CUDA_API_VERSION
	.align		4
        /*0000*/ 	.byte	0x04, 0x37
        /*0002*/ 	.short	(.L_7 - .L_6)
.L_6:
        /*0004*/ 	.word	0x00000082


	//----- nvinfo : EIATTR_KPARAM_INFO
	.align		4
.L_7:
        /*0008*/ 	.byte	0x04, 0x17
        /*000a*/ 	.short	(.L_9 - .L_8)
.L_8:
        /*000c*/ 	.word	0x00000000
        /*0010*/ 	.short	0x0002
        /*0012*/ 	.short	0x0010
        /*0014*/ 	.byte	0x00, 0xf0, 0x11, 0x00


	//----- nvinfo : EIATTR_KPARAM_INFO
	.align		4
.L_9:
        /*0018*/ 	.byte	0x04, 0x17
        /*001a*/ 	.short	(.L_11 - .L_10)
.L_10:
        /*001c*/ 	.word	0x00000000
        /*0020*/ 	.short	0x0001
        /*0022*/ 	.short	0x0008
        /*0024*/ 	.byte	0x00, 0xf0, 0x21, 0x00


	//----- nvinfo : EIATTR_KPARAM_INFO
	.align		4
.L_11:
        /*0028*/ 	.byte	0x04, 0x17
        /*002a*/ 	.short	(.L_13 - .L_12)
.L_12:
        /*002c*/ 	.word	0x00000000
        /*0030*/ 	.short	0x0000
        /*0032*/ 	.short	0x0000
        /*0034*/ 	.byte	0x00, 0xf0, 0x21, 0x00


	//----- nvinfo : EIATTR_SPARSE_MMA_MASK
	.align		4
.L_13:
        /*0038*/ 	.byte	0x03, 0x50
        /*003a*/ 	.short	0x0000


	//----- nvinfo : EIATTR_MAXREG_COUNT
	.align		4
        /*003c*/ 	.byte	0x03, 0x1b
        /*003e*/ 	.short	0x00ff


	//----- nvinfo : EIATTR_NUM_BARRIERS
	.align		4
        /*0040*/ 	.byte	0x02, 0x4c
        /*0042*/ 	.byte	0x01
	.zero		1


	//----- nvinfo : EIATTR_MERCURY_ISA_VERSION
	.align		4
        /*0044*/ 	.byte	0x03, 0x5f
        /*0046*/ 	.short	0x0101


	//----- nvinfo : EIATTR_VRC_CTA_INIT_COUNT
	.align		4
        /*0048*/ 	.byte	0x02, 0x4a
	.zero		1
	.zero		1


	//----- nvinfo : EIATTR_EXIT_INSTR_OFFSETS
	.align		4
        /*004c*/ 	.byte	0x04, 0x1c
        /*004e*/ 	.short	(.L_15 - .L_14)


	//   ....[0]....
.L_14:
        /*0050*/ 	.word	0x00000680


	//   ....[1]....
        /*0054*/ 	.word	0x00000710


	//----- nvinfo : EIATTR_MAX_THREADS
	.align		4
.L_15:
        /*0058*/ 	.byte	0x04, 0x05
        /*005a*/ 	.short	(.L_17 - .L_16)
.L_16:
        /*005c*/ 	.word	0x00000080
        /*0060*/ 	.word	0x00000001
        /*0064*/ 	.word	0x00000001


	//----- nvinfo : EIATTR_CBANK_PARAM_SIZE
	.align		4
.L_17:
        /*0068*/ 	.byte	0x03, 0x19
        /*006a*/ 	.short	0x0014


	//----- nvinfo : EIATTR_PARAM_CBANK
	.align		4
        /*006c*/ 	.byte	0x04, 0x0a
        /*006e*/ 	.short	(.L_19 - .L_18)
	.align		4
.L_18:
        /*0070*/ 	.word	index@(.nv.constant0.triton__0d12de)
        /*0074*/ 	.short	0x0380
        /*0076*/ 	.short	0x0014


	//----- nvinfo : EIATTR_SW_WAR
	.align		4
.L_19:
        /*0078*/ 	.byte	0x04, 0x36
        /*007a*/ 	.short	(.L_21 - .L_20)
.L_20:
        /*007c*/ 	.word	0x00000008
.L_21:


//--------------------- .nv.callgraph             --------------------------
	.section	.nv.callgraph,"",@"SHT_CUDA_CALLGRAPH"
	.align	4
	.sectionentsize	8
	.align		4
        /*0000*/ 	.word	0x00000000
	.align		4
        /*0004*/ 	.word	0xffffffff
	.align		4
        /*0008*/ 	.word	0x00000000
	.align		4
        /*000c*/ 	.word	0xfffffffe
	.align		4
        /*0010*/ 	.word	0x00000000
	.align		4
        /*0014*/ 	.word	0xfffffffd
	.align		4
        /*0018*/ 	.word	0x00000000
	.align		4
        /*001c*/ 	.word	0xfffffffc


//--------------------- .text.triton__0d12de      --------------------------
	.section	.text.triton__0d12de,"ax",@progbits
	.align	128
        .global         triton__0d12de
        .type           triton__0d12de,@function
        .size           triton__0d12de,(.L_x_1 - triton__0d12de)
        .other          triton__0d12de,@"STO_CUDA_ENTRY STV_DEFAULT"
triton__0d12de:
.text.triton__0d12de:
[----:B------:R-:W-:Y:S01]  /*0000*/  LDC R1, c[0x0][0x37c] ;  /* 0x0000df00ff017b82 */ /* 0x000fe20000000800 */
[----:B------:R-:W0:Y:S07]  /*0010*/  S2R R0, SR_TID.X ;  /* 0x0000000000007919 */ /* 0x000e2e0000002100 */
[----:B------:R-:W1:Y:S01]  /*0020*/  LDC.64 R16, c[0x0][0x380] ;  /* 0x0000e000ff107b82 */ /* 0x000e620000000a00 */
[----:B------:R-:W2:Y:S01]  /*0030*/  LDCU UR8, c[0x0][0x390] ;  /* 0x00007200ff0877ac */ /* 0x000ea20008000800 */
[----:B------:R-:W-:Y:S01]  /*0040*/  CS2R R6, SRZ ;  /* 0x0000000000067805 */ /* 0x000fe2000001ff00 */
[----:B------:R-:W3:Y:S01]  /*0050*/  S2R R3, SR_CTAID.X ;  /* 0x0000000000037919 */ /* 0x000ee20000002500 */
[----:B------:R-:W-:Y:S01]  /*0060*/  CS2R R8, SRZ ;  /* 0x0000000000087805 */ /* 0x000fe2000001ff00 */
[----:B------:R-:W4:Y:S01]  /*0070*/  LDCU.64 UR6, c[0x0][0x358] ;  /* 0x00006b00ff0677ac */ /* 0x000f220008000a00 */
[----:B0-----:R-:W-:Y:S01]  /*0080*/  LOP3.LUT R0, R0, 0x7f, RZ, 0xc0, !PT ;  /* 0x0000007f00007812 */ /* 0x001fe200078ec0ff */
[----:B---3--:R-:W-:-:S04]  /*0090*/  IMAD.SHL.U32 R3, R3, 0x400, RZ ;  /* 0x0000040003037824 */ /* 0x008fc800078e00ff */
[----:B------:R-:W-:-:S04]  /*00a0*/  IMAD R5, R0, 0x4, R3 ;  /* 0x0000000400057824 */ /* 0x000fc800078e0203 */
[C---:B------:R-:W-:Y:S01]  /*00b0*/  VIADD R2, R5.reuse, 0x200 ;  /* 0x0000020005027836 */ /* 0x040fe20000000000 */
[C---:B--2---:R-:W-:Y:S01]  /*00c0*/  ISETP.GE.AND P0, PT, R5.reuse, UR8, PT ;  /* 0x0000000805007c0c */ /* 0x044fe2000bf06270 */
[----:B-1----:R-:W-:Y:S01]  /*00d0*/  IMAD.WIDE R16, R5, 0x4, R16 ;  /* 0x0000000405107825 */ /* 0x002fe200078e0210 */
[----:B------:R-:W-:Y:S02]  /*00e0*/  CS2R R4, SRZ ;  /* 0x0000000000047805 */ /* 0x000fe4000001ff00 */
[----:B------:R-:W-:-:S09]  /*00f0*/  ISETP.GE.AND P1, PT, R2, UR8, PT ;  /* 0x0000000802007c0c */ /* 0x000fd2000bf26270 */
[----:B----4-:R-:W2:Y:S01]  /*0100*/  @!P0 LDG.E.128 R4, desc[UR6][R16.64] ;  /* 0x0000000610048981 */ /* 0x010ea2000c1e1d00 */
[----:B------:R-:W-:-:S06]  /*0110*/  CS2R R10, SRZ ;  /* 0x00000000000a7805 */ /* 0x000fcc000001ff00 */
[----:B------:R0:W3:Y:S01]  /*0120*/  @!P1 LDG.E.128 R8, desc[UR6][R16.64+0x800] ;  /* 0x0008000610089981 */ /* 0x0000e2000c1e1d00 */
[----:B------:R-:W1:Y:S01]  /*0130*/  S2UR UR5, SR_CgaCtaId ;  /* 0x00000000000579c3 */ /* 0x000e620000008800 */
[----:B------:R-:W-:Y:S01]  /*0140*/  UMOV UR4, 0x400 ;  /* 0x0000040000047882 */ /* 0x000fe20000000000 */
[C---:B------:R-:W-:Y:S01]  /*0150*/  LOP3.LUT R2, R3.reuse, R0, RZ, 0xfc, !PT ;  /* 0x0000000003027212 */ /* 0x040fe200078efcff */
[----:B------:R-:W4:Y:S01]  /*0160*/  S2R R12, SR_TID.X ;  /* 0x00000000000c7919 */ /* 0x000f220000002100 */
[C-C-:B------:R-:W-:Y:S02]  /*0170*/  LOP3.LUT R21, R3.reuse, 0x80, R0.reuse, 0xfe, !PT ;  /* 0x0000008003157812 */ /* 0x140fe400078efe00 */
[C-C-:B------:R-:W-:Y:S02]  /*0180*/  LOP3.LUT R24, R3.reuse, 0x100, R0.reuse, 0xfe, !PT ;  /* 0x0000010003187812 */ /* 0x140fe400078efe00 */
[C-C-:B------:R-:W-:Y:S01]  /*0190*/  LOP3.LUT R15, R3.reuse, 0x180, R0.reuse, 0xfe, !PT ;  /* 0x00000180030f7812 */ /* 0x140fe200078efe00 */
[----:B0-----:R-:W-:Y:S01]  /*01a0*/  IMAD.HI R17, R2, 0x2fa0be83, RZ ;  /* 0x2fa0be8302117827 */ /* 0x001fe200078e02ff */
[----:B------:R-:W-:-:S02]  /*01b0*/  LOP3.LUT R13, R3, 0x200, R0, 0xfe, !PT ;  /* 0x00000200030d7812 */ /* 0x000fc400078efe00 */
[--C-:B------:R-:W-:Y:S01]  /*01c0*/  LOP3.LUT R22, R3, 0x280, R0.reuse, 0xfe, !PT ;  /* 0x0000028003167812 */ /* 0x100fe200078efe00 */
[----:B------:R-:W-:Y:S01]  /*01d0*/  IMAD.HI R16, R21, 0x2fa0be83, RZ ;  /* 0x2fa0be8315107827 */ /* 0x000fe200078e02ff */
[C-C-:B------:R-:W-:Y:S02]  /*01e0*/  LOP3.LUT R18, R3.reuse, 0x300, R0.reuse, 0xfe, !PT ;  /* 0x0000030003127812 */ /* 0x140fe400078efe00 */
[----:B------:R-:W-:Y:S01]  /*01f0*/  LOP3.LUT R0, R3, 0x380, R0, 0xfe, !PT ;  /* 0x0000038003007812 */ /* 0x000fe200078efe00 */
[----:B------:R-:W-:Y:S01]  /*0200*/  IMAD.HI R25, R24, 0x2fa0be83, RZ ;  /* 0x2fa0be8318197827 */ /* 0x000fe200078e02ff */
[----:B------:R-:W-:Y:S02]  /*0210*/  SHF.R.U32.HI R14, RZ, 0x1f, R17 ;  /* 0x0000001fff0e7819 */ /* 0x000fe40000011611 */
[----:B------:R-:W-:Y:S01]  /*0220*/  SHF.R.U32.HI R3, RZ, 0x1f, R16 ;  /* 0x0000001fff037819 */ /* 0x000fe20000011610 */
[----:B------:R-:W-:Y:S01]  /*0230*/  IMAD.HI R26, R15, 0x2fa0be83, RZ ;  /* 0x2fa0be830f1a7827 */ /* 0x000fe200078e02ff */
[----:B------:R-:W-:Y:S01]  /*0240*/  LEA.HI.SX32 R17, R17, R14, 0x19 ;  /* 0x0000000e11117211 */ /* 0x000fe200078fcaff */
[----:B-1----:R-:W-:Y:S01]  /*0250*/  ULEA UR4, UR5, UR4, 0x18 ;  /* 0x0000000405047291 */ /* 0x002fe2000f8ec0ff */
[----:B------:R-:W-:-:S02]  /*0260*/  LEA.HI.SX32 R14, R16, R3, 0x19 ;  /* 0x00000003100e7211 */ /* 0x000fc400078fcaff */
[----:B------:R-:W-:Y:S02]  /*0270*/  SHF.R.U32.HI R16, RZ, 0x1f, R25 ;  /* 0x0000001fff107819 */ /* 0x000fe40000011619 */
[----:B------:R-:W-:Y:S01]  /*0280*/  ISETP.GE.AND P5, PT, R2, UR8, PT ;  /* 0x0000000802007c0c */ /* 0x000fe2000bfa6270 */
[----:B------:R-:W-:Y:S01]  /*0290*/  IMAD R2, R17, -0x2b0, R2 ;  /* 0xfffffd5011027824 */ /* 0x000fe200078e0202 */
[----:B------:R-:W-:Y:S02]  /*02a0*/  LEA.HI.SX32 R25, R25, R16, 0x19 ;  /* 0x0000001019197211 */ /* 0x000fe400078fcaff */
[----:B------:R-:W-:Y:S01]  /*02b0*/  SHF.R.U32.HI R3, RZ, 0x1f, R26 ;  /* 0x0000001fff037819 */ /* 0x000fe2000001161a */
[----:B------:R-:W-:Y:S01]  /*02c0*/  IMAD R17, R17, 0x750, R2 ;  /* 0x0000075011117824 */ /* 0x000fe200078e0202 */
[----:B----4-:R-:W-:Y:S02]  /*02d0*/  LOP3.LUT R12, R12, 0x7f, RZ, 0xc0, !PT ;  /* 0x0000007f0c0c7812 */ /* 0x010fe400078ec0ff */
[----:B------:R-:W-:-:S02]  /*02e0*/  LEA.HI.SX32 R26, R26, R3, 0x19 ;  /* 0x000000031a1a7211 */ /* 0x000fc400078fcaff */
[C---:B------:R-:W-:Y:S01]  /*02f0*/  LEA R27, R12.reuse, UR4, 0x4 ;  /* 0x000000040c1b7c11 */ /* 0x040fe2000f8e20ff */
[----:B------:R-:W0:Y:S01]  /*0300*/  LDC.64 R2, c[0x0][0x388] ;  /* 0x0000e200ff027b82 */ /* 0x000e220000000a00 */
[----:B------:R-:W-:Y:S02]  /*0310*/  LEA R12, R12, UR4, 0x2 ;  /* 0x000000040c0c7c11 */ /* 0x000fe4000f8e10ff */
[----:B------:R-:W-:Y:S02]  /*0320*/  ISETP.GE.AND P6, PT, R21, UR8, PT ;  /* 0x0000000815007c0c */ /* 0x000fe4000bfc6270 */
[----:B------:R-:W-:Y:S01]  /*0330*/  ISETP.GE.AND P4, PT, R24, UR8, PT ;  /* 0x0000000818007c0c */ /* 0x000fe2000bf86270 */
[----:B------:R-:W-:Y:S01]  /*0340*/  IMAD R24, R25, -0x2b0, R24 ;  /* 0xfffffd5019187824 */ /* 0x000fe200078e0218 */
[----:B------:R-:W-:Y:S01]  /*0350*/  ISETP.GE.AND P3, PT, R15, UR8, PT ;  /* 0x000000080f007c0c */ /* 0x000fe2000bf66270 */
[----:B------:R-:W-:Y:S01]  /*0360*/  IMAD R15, R26, -0x2b0, R15 ;  /* 0xfffffd501a0f7824 */ /* 0x000fe200078e020f */
[----:B------:R-:W-:Y:S01]  /*0370*/  ISETP.GE.AND P2, PT, R13, UR8, PT ;  /* 0x000000080d007c0c */ /* 0x000fe2000bf46270 */
[----:B------:R-:W-:Y:S01]  /*0380*/  IMAD R25, R25, 0x750, R24 ;  /* 0x0000075019197824 */ /* 0x000fe200078e0218 */
[----:B------:R-:W-:Y:S01]  /*0390*/  ISETP.GE.AND P1, PT, R22, UR8, PT ;  /* 0x0000000816007c0c */ /* 0x000fe2000bf26270 */
[----:B------:R-:W-:Y:S01]  /*03a0*/  IMAD R15, R26, 0x750, R15 ;  /* 0x000007501a0f7824 */ /* 0x000fe200078e020f */
[----:B------:R-:W-:Y:S01]  /*03b0*/  ISETP.GE.AND P0, PT, R18, UR8, PT ;  /* 0x0000000812007c0c */ /* 0x000fe2000bf06270 */
[----:B--2---:R1:W-:Y:S01]  /*03c0*/  STS.128 [R27], R4 ;  /* 0x000000041b007388 */ /* 0x0043e20000000c00 */
[----:B------:R-:W-:Y:S01]  /*03d0*/  BAR.SYNC.DEFER_BLOCKING 0x0 ;  /* 0x0000000000007b1d */ /* 0x000fe20000010000 */
[----:B-1----:R-:W-:-:S04]  /*03e0*/  IMAD.HI R4, R13, 0x2fa0be83, RZ ;  /* 0x2fa0be830d047827 */ /* 0x002fc800078e02ff */
[----:B------:R-:W-:Y:S01]  /*03f0*/  IMAD R7, R14, -0x2b0, R21 ;  /* 0xfffffd500e077824 */ /* 0x000fe200078e0215 */
[----:B------:R-:W-:-:S03]  /*0400*/  SHF.R.U32.HI R5, RZ, 0x1f, R4 ;  /* 0x0000001fff057819 */ /* 0x000fc60000011604 */
[----:B------:R-:W-:Y:S02]  /*0410*/  IMAD R7, R14, 0x750, R7 ;  /* 0x000007500e077824 */ /* 0x000fe400078e0207 */
[----:B0-----:R-:W-:Y:S01]  /*0420*/  IMAD.WIDE R14, R15, 0x4, R2 ;  /* 0x000000040f0e7825 */ /* 0x001fe200078e0202 */
[----:B------:R-:W0:Y:S04]  /*0430*/  LDS R23, [R12] ;  /* 0x000000000c177984 */ /* 0x000e280000000800 */
[----:B------:R-:W1:Y:S04]  /*0440*/  LDS R20, [R12+0x200] ;  /* 0x000200000c147984 */ /* 0x000e680000000800 */
[----:B------:R-:W2:Y:S04]  /*0450*/  LDS R19, [R12+0x400] ;  /* 0x000400000c137984 */ /* 0x000ea80000000800 */
[----:B------:R-:W4:Y:S01]  /*0460*/  LDS R16, [R12+0x600] ;  /* 0x000600000c107984 */ /* 0x000f220000000800 */
[----:B------:R-:W-:Y:S06]  /*0470*/  BAR.SYNC.DEFER_BLOCKING 0x0 ;  /* 0x0000000000007b1d */ /* 0x000fec0000010000 */
[----:B---3--:R3:W-:Y:S02]  /*0480*/  STS.128 [R27], R8 ;  /* 0x000000081b007388 */ /* 0x0087e40000000c00 */
[----:B------:R-:W-:Y:S01]  /*0490*/  BAR.SYNC.DEFER_BLOCKING 0x0 ;  /* 0x0000000000007b1d */ /* 0x000fe20000010000 */
[----:B---3--:R-:W-:Y:S01]  /*04a0*/  IMAD.HI R9, R22, 0x2fa0be83, RZ ;  /* 0x2fa0be8316097827 */ /* 0x008fe200078e02ff */
[----:B------:R-:W-:-:S03]  /*04b0*/  LEA.HI.SX32 R10, R4, R5, 0x19 ;  /* 0x00000005040a7211 */ /* 0x000fc600078fcaff */
[----:B------:R-:W-:Y:S01]  /*04c0*/  IMAD.HI R4, R18, 0x2fa0be83, RZ ;  /* 0x2fa0be8312047827 */ /* 0x000fe200078e02ff */
[----:B------:R-:W-:-:S03]  /*04d0*/  SHF.R.U32.HI R6, RZ, 0x1f, R9 ;  /* 0x0000001fff067819 */ /* 0x000fc60000011609 */
[----:B------:R-:W-:Y:S01]  /*04e0*/  IMAD R13, R10, -0x2b0, R13 ;  /* 0xfffffd500a0d7824 */ /* 0x000fe200078e020d */
[----:B------:R-:W-:Y:S02]  /*04f0*/  SHF.R.U32.HI R11, RZ, 0x1f, R4 ;  /* 0x0000001fff0b7819 */ /* 0x000fe40000011604 */
[----:B------:R-:W-:Y:S01]  /*0500*/  LEA.HI.SX32 R9, R9, R6, 0x19 ;  /* 0x0000000609097211 */ /* 0x000fe200078fcaff */
[----:B------:R-:W3:Y:S01]  /*0510*/  LDS R8, [R12] ;  /* 0x000000000c087984 */ /* 0x000ee20000000800 */
[----:B------:R-:W-:Y:S01]  /*0520*/  LEA.HI.SX32 R11, R4, R11, 0x19 ;  /* 0x0000000b040b7211 */ /* 0x000fe200078fcaff */
[----:B------:R-:W-:Y:S02]  /*0530*/  IMAD.WIDE R4, R17, 0x4, R2 ;  /* 0x0000000411047825 */ /* 0x000fe400078e0202 */
[----:B------:R-:W5:Y:S02]  /*0540*/  LDS R29, [R12+0x200] ;  /* 0x000200000c1d7984 */ /* 0x000f640000000800 */
[----:B------:R-:W-:-:S02]  /*0550*/  IMAD R22, R9, -0x2b0, R22 ;  /* 0xfffffd5009167824 */ /* 0x000fc400078e0216 */
[----:B------:R-:W5:Y:S01]  /*0560*/  LDS R28, [R12+0x400] ;  /* 0x000400000c1c7984 */ /* 0x000f620000000800 */
[----:B------:R-:W-:Y:S02]  /*0570*/  IMAD R18, R11, -0x2b0, R18 ;  /* 0xfffffd500b127824 */ /* 0x000fe400078e0212 */
[----:B------:R-:W-:Y:S01]  /*0580*/  IMAD R13, R10, 0x750, R13 ;  /* 0x000007500a0d7824 */ /* 0x000fe200078e020d */
[----:B0-----:R0:W-:Y:S01]  /*0590*/  @!P5 STG.E desc[UR6][R4.64], R23 ;  /* 0x000000170400d986 */ /* 0x0011e2000c101906 */
[----:B------:R-:W-:Y:S01]  /*05a0*/  ISETP.GE.AND P5, PT, R0, UR8, PT ;  /* 0x0000000800007c0c */ /* 0x000fe2000bfa6270 */
[----:B------:R-:W-:Y:S02]  /*05b0*/  IMAD R27, R9, 0x750, R22 ;  /* 0x00000750091b7824 */ /* 0x000fe400078e0216 */
[----:B------:R-:W-:-:S04]  /*05c0*/  IMAD.WIDE R6, R7, 0x4, R2 ;  /* 0x0000000407067825 */ /* 0x000fc800078e0202 */
[----:B------:R-:W-:Y:S01]  /*05d0*/  IMAD R9, R11, 0x750, R18 ;  /* 0x000007500b097824 */ /* 0x000fe200078e0212 */
[----:B-1----:R1:W-:Y:S01]  /*05e0*/  @!P6 STG.E desc[UR6][R6.64], R20 ;  /* 0x000000140600e986 */ /* 0x0023e2000c101906 */
[----:B------:R-:W-:-:S04]  /*05f0*/  IMAD.WIDE R10, R25, 0x4, R2 ;  /* 0x00000004190a7825 */ /* 0x000fc800078e0202 */
[--C-:B------:R-:W-:Y:S01]  /*0600*/  IMAD.WIDE R24, R13, 0x4, R2.reuse ;  /* 0x000000040d187825 */ /* 0x100fe200078e0202 */
[----:B--2---:R1:W-:Y:S03]  /*0610*/  @!P4 STG.E desc[UR6][R10.64], R19 ;  /* 0x000000130a00c986 */ /* 0x0043e6000c101906 */
[--C-:B------:R-:W-:Y:S01]  /*0620*/  IMAD.WIDE R26, R27, 0x4, R2.reuse ;  /* 0x000000041b1a7825 */ /* 0x100fe200078e0202 */
[----:B----4-:R1:W-:Y:S03]  /*0630*/  @!P3 STG.E desc[UR6][R14.64], R16 ;  /* 0x000000100e00b986 */ /* 0x0103e6000c101906 */
[----:B0-----:R-:W-:Y:S01]  /*0640*/  IMAD.WIDE R4, R9, 0x4, R2 ;  /* 0x0000000409047825 */ /* 0x001fe200078e0202 */
[----:B---3--:R1:W-:Y:S04]  /*0650*/  @!P2 STG.E desc[UR6][R24.64], R8 ;  /* 0x000000081800a986 */ /* 0x0083e8000c101906 */
[----:B-----5:R1:W-:Y:S04]  /*0660*/  @!P1 STG.E desc[UR6][R26.64], R29 ;  /* 0x0000001d1a009986 */ /* 0x0203e8000c101906 */
[----:B------:R1:W-:Y:S01]  /*0670*/  @!P0 STG.E desc[UR6][R4.64], R28 ;  /* 0x0000001c04008986 */ /* 0x0003e2000c101906 */
[----:B------:R-:W-:Y:S05]  /*0680*/  @P5 EXIT ;  /* 0x000000000000594d */ /* 0x000fea0003800000 */
[----:B-1----:R-:W0:Y:S01]  /*0690*/  LDS R7, [R12+0x600] ;  /* 0x000600000c077984 */ /* 0x002e220000000800 */
[----:B------:R-:W-:-:S05]  /*06a0*/  IMAD.HI R4, R0, 0x2fa0be83, RZ ;  /* 0x2fa0be8300047827 */ /* 0x000fca00078e02ff */
[----:B------:R-:W-:-:S04]  /*06b0*/  SHF.R.U32.HI R5, RZ, 0x1f, R4 ;  /* 0x0000001fff057819 */ /* 0x000fc80000011604 */
[----:B------:R-:W-:-:S05]  /*06c0*/  LEA.HI.SX32 R5, R4, R5, 0x19 ;  /* 0x0000000504057211 */ /* 0x000fca00078fcaff */
[----:B------:R-:W-:-:S04]  /*06d0*/  IMAD R0, R5, -0x2b0, R0 ;  /* 0xfffffd5005007824 */ /* 0x000fc800078e0200 */
[----:B------:R-:W-:-:S04]  /*06e0*/  IMAD R5, R5, 0x750, R0 ;  /* 0x0000075005057824 */ /* 0x000fc800078e0200 */
[----:B------:R-:W-:-:S05]  /*06f0*/  IMAD.WIDE R2, R5, 0x4, R2 ;  /* 0x0000000405027825 */ /* 0x000fca00078e0202 */
[----:B0-----:R-:W-:Y:S01]  /*0700*/  STG.E desc[UR6][R2.64], R7 ;  /* 0x0000000702007986 */ /* 0x001fe2000c101906 */
[----:B------:R-:W-:Y:S05]  /*0710*/  EXIT ;  /* 0x000000000000794d */ /* 0x000fea0003800000 */
.L_x_0:
[----:B------:R-:W-:-:S00]  /*0720*/  BRA `(.L_x_0) ;  /* 0xfffffffc00fc7947 */ /* 0x000fc0000383ffff */
[----:B------:R-:W-:-:S00]  /*0730*/  NOP ;  /* 0x0000000000007918 */ /* 0x000fc00000000000 */
        /* <DEDUP_REMOVED lines=12> */
.L_x_1:


//--------------------- .nv.shared.triton__0d12de --------------------------
	.section	.nv.shared.triton__0d12de,"aw",@nobits
	.sectionflags	@""
	.align	16
	.zero		1024


//--------------------- .nv.shared.reserved.0     --------------------------
	.section	.nv.shared.reserved.0,"aw",@nobits
	.weak		__nv_reservedSMEM_offset_0_alias
	.size		__nv_reservedSMEM_offset_0_alias, 0, 64
	.other		__nv_reservedSMEM_offset_0_alias,@"STO_CUDA_RESERVED_SHARED STV_DEFAULT"
__nv_reservedSMEM_offset_0_alias:
	.zero		0
	.zero		64


//--------------------- .nv.constant0.triton__0d12de --------------------------
	.section	.nv.constant0.triton__0d12de,"a",@progbits
	.sectionflags	@""
	.align	4
.nv.constant0.triton__0d12de:
	.zero		916


//--------------------- SYMBOLS --------------------------

	.type		.nv.reservedSmem.offset0,@object
	.size		.nv.reservedSmem.offset0,0x4
	.type		.nv.reservedSmem.cap,@object
	.size		.nv.reservedSmem.cap,0x4
